	.headerflags	@"EF_CUDA_TEXMODE_UNIFIED EF_CUDA_64BIT_ADDRESS EF_CUDA_ACCELERATORS EF_CUDA_SM90 EF_CUDA_VIRTUAL_SM(EF_CUDA_SM90)"
	.elftype	@"ET_EXEC"


//--------------------- .nv.info                  --------------------------
	.section	.nv.info,"",@"SHT_CUDA_INFO"
	.align	4


	//----- nvinfo : EIATTR_REGCOUNT
	.align		4
        /*0000*/ 	.byte	0x04, 0x2f
        /*0002*/ 	.short	(.L_3 - .L_2)
	.align		4
.L_2:
        /*0004*/ 	.word	index@(triton_poi_fused__native_batch_norm_legit_no_training_add_3)
        /*0008*/ 	.word	0x00000020


	//----- nvinfo : EIATTR_MIN_STACK_SIZE
	.align		4
.L_3:
        /*000c*/ 	.byte	0x04, 0x12
        /*000e*/ 	.short	(.L_5 - .L_4)
	.align		4
.L_4:
        /*0010*/ 	.word	index@(triton_poi_fused__native_batch_norm_legit_no_training_add_3)
        /*0014*/ 	.word	0x00000000


	//----- nvinfo : EIATTR_FRAME_SIZE
	.align		4
.L_5:
        /*0018*/ 	.byte	0x04, 0x11
        /*001a*/ 	.short	(.L_7 - .L_6)
	.align		4
.L_6:
        /*001c*/ 	.word	index@(triton_poi_fused__native_batch_norm_legit_no_training_add_3)
        /*0020*/ 	.word	0x00000000


	//----- nvinfo : EIATTR_MIN_STACK_SIZE
	.align		4
.L_7:
        /*0024*/ 	.byte	0x04, 0x12
        /*0026*/ 	.short	(.L_9 - .L_8)
	.align		4
.L_8:
        /*0028*/ 	.word	index@(triton_poi_fused__native_batch_norm_legit_no_training_add_3)
        /*002c*/ 	.word	0x00000000
.L_9:


//--------------------- .nv.info.triton_poi_fused__native_batch_norm_legit_no_training_add_3 --------------------------
	.section	.nv.info.triton_poi_fused__native_batch_norm_legit_no_training_add_3,"",@"SHT_CUDA_INFO"
	.sectionflags	@""
	.align	4


	//----- nvinfo : EIATTR_CUDA_API_VERSION
	.align		4
        /*0000*/ 	.byte	0x04, 0x37
        /*0002*/ 	.short	(.L_11 - .L_10)
.L_10:
        /*0004*/ 	.word	0x0000007c


	//----- nvinfo : EIATTR_KPARAM_INFO
	.align		4
.L_11:
        /*0008*/ 	.byte	0x04, 0x17
        /*000a*/ 	.short	(.L_13 - .L_12)
.L_12:
        /*000c*/ 	.word	0x00000000
        /*0010*/ 	.short	0x000b
        /*0012*/ 	.short	0x0058
        /*0014*/ 	.byte	0x00, 0xf0, 0x11, 0x00


	//----- nvinfo : EIATTR_KPARAM_INFO
	.align		4
.L_13:
        /*0018*/ 	.byte	0x04, 0x17
        /*001a*/ 	.short	(.L_15 - .L_14)
.L_14:
        /*001c*/ 	.word	0x00000000
        /*0020*/ 	.short	0x000a
        /*0022*/ 	.short	0x0050
        /*0024*/ 	.byte	0x00, 0xf4, 0x21, 0x00


	//----- nvinfo : EIATTR_KPARAM_INFO
	.align		4
.L_15:
        /*0028*/ 	.byte	0x04, 0x17
        /*002a*/ 	.short	(.L_17 - .L_16)
.L_16:
        /*002c*/ 	.word	0x00000000
        /*0030*/ 	.short	0x0009
        /*0032*/ 	.short	0x0048
        /*0034*/ 	.byte	0x00, 0xf4, 0x21, 0x00


	//----- nvinfo : EIATTR_KPARAM_INFO
	.align		4
.L_17:
        /*0038*/ 	.byte	0x04, 0x17
        /*003a*/ 	.short	(.L_19 - .L_18)
.L_18:
        /*003c*/ 	.word	0x00000000
        /*0040*/ 	.short	0x0008
        /*0042*/ 	.short	0x0040
        /*0044*/ 	.byte	0x00, 0xf4, 0x21, 0x00


	//----- nvinfo : EIATTR_KPARAM_INFO
	.align		4
.L_19:
        /*0048*/ 	.byte	0x04, 0x17
        /*004a*/ 	.short	(.L_21 - .L_20)
.L_20:
        /*004c*/ 	.word	0x00000000
        /*0050*/ 	.short	0x0007
        /*0052*/ 	.short	0x0038
        /*0054*/ 	.byte	0x00, 0xf4, 0x21, 0x00


	//----- nvinfo : EIATTR_KPARAM_INFO
	.align		4
.L_21:
        /*0058*/ 	.byte	0x04, 0x17
        /*005a*/ 	.short	(.L_23 - .L_22)
.L_22:
        /*005c*/ 	.word	0x00000000
        /*0060*/ 	.short	0x0006
        /*0062*/ 	.short	0x0030
        /*0064*/ 	.byte	0x00, 0xf4, 0x21, 0x00


	//----- nvinfo : EIATTR_KPARAM_INFO
	.align		4
.L_23:
        /*0068*/ 	.byte	0x04, 0x17
        /*006a*/ 	.short	(.L_25 - .L_24)
.L_24:
        /*006c*/ 	.word	0x00000000
        /*0070*/ 	.short	0x0005
        /*0072*/ 	.short	0x0028
        /*0074*/ 	.byte	0x00, 0xf4, 0x21, 0x00


	//----- nvinfo : EIATTR_KPARAM_INFO
	.align		4
.L_25:
        /*0078*/ 	.byte	0x04, 0x17
        /*007a*/ 	.short	(.L_27 - .L_26)
.L_26:
        /*007c*/ 	.word	0x00000000
        /*0080*/ 	.short	0x0004
        /*0082*/ 	.short	0x0020
        /*0084*/ 	.byte	0x00, 0xf4, 0x21, 0x00


	//----- nvinfo : EIATTR_KPARAM_INFO
	.align		4
.L_27:
        /*0088*/ 	.byte	0x04, 0x17
        /*008a*/ 	.short	(.L_29 - .L_28)
.L_28:
        /*008c*/ 	.word	0x00000000
        /*0090*/ 	.short	0x0003
        /*0092*/ 	.short	0x0018
        /*0094*/ 	.byte	0x00, 0xf4, 0x21, 0x00


	//----- nvinfo : EIATTR_KPARAM_INFO
	.align		4
.L_29:
        /*0098*/ 	.byte	0x04, 0x17
        /*009a*/ 	.short	(.L_31 - .L_30)
.L_30:
        /*009c*/ 	.word	0x00000000
        /*00a0*/ 	.short	0x0002
        /*00a2*/ 	.short	0x0010
        /*00a4*/ 	.byte	0x00, 0xf4, 0x21, 0x00


	//----- nvinfo : EIATTR_KPARAM_INFO
	.align		4
.L_31:
        /*00a8*/ 	.byte	0x04, 0x17
        /*00aa*/ 	.short	(.L_33 - .L_32)
.L_32:
        /*00ac*/ 	.word	0x00000000
        /*00b0*/ 	.short	0x0001
        /*00b2*/ 	.short	0x0008
        /*00b4*/ 	.byte	0x00, 0xf4, 0x21, 0x00


	//----- nvinfo : EIATTR_KPARAM_INFO
	.align		4
.L_33:
        /*00b8*/ 	.byte	0x04, 0x17
        /*00ba*/ 	.short	(.L_35 - .L_34)
.L_34:
        /*00bc*/ 	.word	0x00000000
        /*00c0*/ 	.short	0x0000
        /*00c2*/ 	.short	0x0000
        /*00c4*/ 	.byte	0x00, 0xf4, 0x21, 0x00


	//----- nvinfo : EIATTR_SPARSE_MMA_MASK
	.align		4
.L_35:
        /*00c8*/ 	.byte	0x03, 0x50
        /*00ca*/ 	.short	0x0000


	//----- nvinfo : EIATTR_MAXREG_COUNT
	.align		4
        /*00cc*/ 	.byte	0x03, 0x1b
        /*00ce*/ 	.short	0x00ff


	//----- nvinfo : EIATTR_EXIT_INSTR_OFFSETS
	.align		4
        /*00d0*/ 	.byte	0x04, 0x1c
        /*00d2*/ 	.short	(.L_37 - .L_36)


	//   ....[0]....
.L_36:
        /*00d4*/ 	.word	0x00000a80


	//----- nvinfo : EIATTR_REQNTID
	.align		4
.L_37:
        /*00d8*/ 	.byte	0x04, 0x10
        /*00da*/ 	.short	(.L_39 - .L_38)
.L_38:
        /*00dc*/ 	.word	0x00000080
        /*00e0*/ 	.word	0x00000001
        /*00e4*/ 	.word	0x00000001


	//----- nvinfo : EIATTR_CBANK_PARAM_SIZE
	.align		4
.L_39:
        /*00e8*/ 	.byte	0x03, 0x19
        /*00ea*/ 	.short	0x005c


	//----- nvinfo : EIATTR_PARAM_CBANK
	.align		4
        /*00ec*/ 	.byte	0x04, 0x0a
        /*00ee*/ 	.short	(.L_41 - .L_40)
	.align		4
.L_40:
        /*00f0*/ 	.word	index@(.nv.constant0.triton_poi_fused__native_batch_norm_legit_no_training_add_3)
        /*00f4*/ 	.short	0x0210
        /*00f6*/ 	.short	0x005c


	//----- nvinfo : EIATTR_SW_WAR
	.align		4
.L_41:
        /*00f8*/ 	.byte	0x04, 0x36
        /*00fa*/ 	.short	(.L_43 - .L_42)
.L_42:
        /*00fc*/ 	.word	0x00000008
.L_43:


//--------------------- .nv.callgraph             --------------------------
	.section	.nv.callgraph,"",@"SHT_CUDA_CALLGRAPH"
	.align	4
	.sectionentsize	8
	.align		4
        /*0000*/ 	.word	0x00000000
	.align		4
        /*0004*/ 	.word	0xffffffff
	.align		4
        /*0008*/ 	.word	0x00000000
	.align		4
        /*000c*/ 	.word	0xfffffffe
	.align		4
        /*0010*/ 	.word	0x00000000
	.align		4
        /*0014*/ 	.word	0xfffffffd
	.align		4
        /*0018*/ 	.word	0x00000000
	.align		4
        /*001c*/ 	.word	0xfffffffc


//--------------------- .nv.constant4             --------------------------
	.section	.nv.constant4,"a",@progbits
	.align	8
	.align		8
.nv.constant4:
        /*0000*/ 	.dword	_$_str
	.align		8
        /*0008*/ 	.dword	_$_str_$_2


//--------------------- .text.triton_poi_fused__native_batch_norm_legit_no_training_add_3 --------------------------
	.section	.text.triton_poi_fused__native_batch_norm_legit_no_training_add_3,"ax",@progbits
	.align	128
        .global         triton_poi_fused__native_batch_norm_legit_no_training_add_3
        .type           triton_poi_fused__native_batch_norm_legit_no_training_add_3,@function
        .size           triton_poi_fused__native_batch_norm_legit_no_training_add_3,(.L_x_1 - triton_poi_fused__native_batch_norm_legit_no_training_add_3)
        .other          triton_poi_fused__native_batch_norm_legit_no_training_add_3,@"STO_CUDA_ENTRY STV_DEFAULT"
triton_poi_fused__native_batch_norm_legit_no_training_add_3:
.text.triton_poi_fused__native_batch_norm_legit_no_training_add_3:
[----:B------:R-:W-:Y:S01]  /*0000*/  LDC R1, c[0x0][0x28] ;  /* 0x00000a00ff017b82 */ /* 0x000fe20000000800 */
[----:B------:R-:W1:Y:S01]  /*0010*/  S2R R0, SR_TID.X ;  /* 0x0000000000007919 */ /* 0x000e620000002100 */
[----:B------:R-:W-:-:S06]  /*0020*/  ULDC.64 UR4, c[0x0][0x208] ;  /* 0x0000820000047ab9 */ /* 0x000fcc0000000a00 */
[----:B------:R-:W2:Y:S01]  /*0030*/  LDC.64 R8, c[0x0][0x218] ;  /* 0x00008600ff087b82 */ /* 0x000ea20000000a00 */
[----:B------:R-:W3:Y:S07]  /*0040*/  S2R R3, SR_CTAID.X ;  /* 0x0000000000037919 */ /* 0x000eee0000002500 */
[----:B------:R-:W4:Y:S08]  /*0050*/  LDC.64 R20, c[0x0][0x210] ;  /* 0x00008400ff147b82 */ /* 0x000f300000000a00 */
[----:B------:R-:W5:Y:S01]  /*0060*/  LDC.64 R12, c[0x0][0x228] ;  /* 0x00008a00ff0c7b82 */ /* 0x000f620000000a00 */
[----:B-1----:R-:W-:-:S02]  /*0070*/  SHF.L.U32 R0, R0, 0x2, RZ ;  /* 0x0000000200007819 */ /* 0x002fc400000006ff */
[----:B---3--:R-:W-:Y:S02]  /*0080*/  SHF.R.S32.HI R5, RZ, 0x15, R3 ;  /* 0x00000015ff057819 */ /* 0x008fe40000011403 */
[----:B------:R-:W-:Y:S02]  /*0090*/  LOP3.LUT R0, R0, 0x1fc, RZ, 0xc0, !PT ;  /* 0x000001fc00007812 */ /* 0x000fe400078ec0ff */
[----:B------:R-:W-:Y:S02]  /*00a0*/  SGXT R5, R5, 0x1 ;  /* 0x000000010505781a */ /* 0x000fe40000000200 */
[----:B------:R-:W-:Y:S02]  /*00b0*/  LEA R4, R3, R0, 0xa ;  /* 0x0000000003047211 */ /* 0x000fe400078e50ff */
[----:B------:R-:W1:Y:S02]  /*00c0*/  LDC.64 R2, c[0x0][0x220] ;  /* 0x00008800ff027b82 */ /* 0x000e640000000a00 */
[----:B------:R-:W-:-:S04]  /*00d0*/  LEA.HI R5, R5, R4, RZ, 0xc ;  /* 0x0000000405057211 */ /* 0x000fc800078f60ff */
[----:B------:R-:W-:Y:S02]  /*00e0*/  SHF.R.S32.HI R0, RZ, 0xc, R5 ;  /* 0x0000000cff007819 */ /* 0x000fe40000011405 */
[----:B------:R-:W-:Y:S02]  /*00f0*/  IADD3 R5, R5, 0x200, RZ ;  /* 0x0000020005057810 */ /* 0x000fe40007ffe0ff */
[----:B------:R-:W-:Y:S02]  /*0100*/  LEA.HI R7, R0, R0, RZ, 0x6 ;  /* 0x0000000000077211 */ /* 0x000fe400078f30ff */
[----:B------:R-:W-:Y:S02]  /*0110*/  SHF.R.S32.HI R6, RZ, 0xc, R5 ;  /* 0x0000000cff067819 */ /* 0x000fe40000011405 */
[----:B------:R-:W-:Y:S02]  /*0120*/  LOP3.LUT R5, R7, 0xffffffc0, RZ, 0xc0, !PT ;  /* 0xffffffc007057812 */ /* 0x000fe400078ec0ff */
[----:B------:R-:W-:-:S02]  /*0130*/  LEA.HI R7, R6, R6, RZ, 0x6 ;  /* 0x0000000606077211 */ /* 0x000fc400078f30ff */
[----:B------:R-:W-:Y:S02]  /*0140*/  IADD3 R5, R0, -R5, RZ ;  /* 0x8000000500057210 */ /* 0x000fe40007ffe0ff */
[----:B------:R-:W-:-:S04]  /*0150*/  LOP3.LUT R7, R7, 0xffffffc0, RZ, 0xc0, !PT ;  /* 0xffffffc007077812 */ /* 0x000fc800078ec0ff */
[----:B------:R-:W-:Y:S01]  /*0160*/  IADD3 R6, R6, -R7, RZ ;  /* 0x8000000706067210 */ /* 0x000fe20007ffe0ff */
[----:B-1----:R-:W-:-:S04]  /*0170*/  IMAD.WIDE R10, R5, 0x4, R2 ;  /* 0x00000004050a7825 */ /* 0x002fc800078e0202 */
[----:B------:R-:W-:Y:S01]  /*0180*/  IMAD.WIDE R14, R6, 0x4, R2 ;  /* 0x00000004060e7825 */ /* 0x000fe200078e0202 */
[----:B------:R-:W3:Y:S01]  /*0190*/  LDG.E.EL R7, desc[UR4][R10.64] ;  /* 0x000000040a077981 */ /* 0x000ee2000c2e1900 */
[----:B------:R-:W1:Y:S04]  /*01a0*/  LDC.64 R2, c[0x0][0x230] ;  /* 0x00008c00ff027b82 */ /* 0x000e680000000a00 */
[----:B------:R-:W3:Y:S01]  /*01b0*/  LDG.E.EL R14, desc[UR4][R14.64] ;  /* 0x000000040e0e7981 */ /* 0x000ee2000c2e1900 */
[----:B--2---:R-:W-:-:S04]  /*01c0*/  IMAD.WIDE R28, R5, 0x4, R8 ;  /* 0x00000004051c7825 */ /* 0x004fc800078e0208 */
[----:B----4-:R-:W-:Y:S02]  /*01d0*/  IMAD.WIDE R20, R4, 0x4, R20 ;  /* 0x0000000404147825 */ /* 0x010fe400078e0214 */
[----:B------:R-:W2:Y:S04]  /*01e0*/  LDG.E.EL R28, desc[UR4][R28.64] ;  /* 0x000000041c1c7981 */ /* 0x000ea8000c2e1900 */
[----:B------:R-:W2:Y:S01]  /*01f0*/  LDG.E.128 R16, desc[UR4][R20.64] ;  /* 0x0000000414107981 */ /* 0x000ea2000c1e1d00 */
[----:B-----5:R-:W-:-:S05]  /*0200*/  IMAD.WIDE R24, R5, 0x4, R12 ;  /* 0x0000000405187825 */ /* 0x020fca00078e020c */
[----:B------:R4:W5:Y:S01]  /*0210*/  LDG.E.EL R27, desc[UR4][R24.64] ;  /* 0x00000004181b7981 */ /* 0x000962000c2e1900 */
[----:B01----:R-:W-:-:S05]  /*0220*/  IMAD.WIDE R22, R5, 0x4, R2 ;  /* 0x0000000405167825 */ /* 0x003fca00078e0202 */
[----:B------:R0:W5:Y:S01]  /*0230*/  LDG.E.EL R0, desc[UR4][R22.64] ;  /* 0x0000000416007981 */ /* 0x000162000c2e1900 */
[----:B----4-:R-:W-:-:S03]  /*0240*/  IMAD.WIDE R24, R6, 0x4, R8 ;  /* 0x0000000406187825 */ /* 0x010fc600078e0208 */
[----:B------:R1:W4:Y:S04]  /*0250*/  LDG.E.128 R8, desc[UR4][R20.64+0x800] ;  /* 0x0008000414087981 */ /* 0x000328000c1e1d00 */
[----:B------:R1:W4:Y:S01]  /*0260*/  LDG.E.EL R26, desc[UR4][R24.64] ;  /* 0x00000004181a7981 */ /* 0x000322000c2e1900 */
[----:B0-----:R-:W-:Y:S01]  /*0270*/  HFMA2.MMA R22, -RZ, RZ, 1.625, 0 ;  /* 0x3e800000ff167435 */ /* 0x001fe200000001ff */
[----:B------:R-:W-:-:S04]  /*0280*/  IMAD.WIDE R12, R6, 0x4, R12 ;  /* 0x00000004060c7825 */ /* 0x000fc800078e020c */
[----:B------:R-:W-:-:S04]  /*0290*/  IMAD.WIDE R2, R6, 0x4, R2 ;  /* 0x0000000406027825 */ /* 0x000fc800078e0202 */
[----:B---3--:R-:W-:-:S04]  /*02a0*/  FADD R7, R7, 9.9999997473787516356e-06 ;  /* 0x3727c5ac07077421 */ /* 0x008fc80000000000 */
[----:B------:R-:W0:Y:S01]  /*02b0*/  MUFU.SQRT R23, R7 ;  /* 0x0000000700177308 */ /* 0x000e220000002000 */
[----:B------:R-:W-:Y:S02]  /*02c0*/  FADD R29, R14, 9.9999997473787516356e-06 ;  /* 0x3727c5ac0e1d7421 */ /* 0x000fe40000000000 */
[----:B------:R-:W3:Y:S05]  /*02d0*/  LDC.64 R14, c[0x0][0x248] ;  /* 0x00009200ff0e7b82 */ /* 0x000eea0000000a00 */
[----:B------:R-:W1:Y:S01]  /*02e0*/  MUFU.SQRT R29, R29 ;  /* 0x0000001d001d7308 */ /* 0x000e620000002000 */
[C---:B0-----:R-:W-:Y:S02]  /*02f0*/  FSETP.GT.AND P0, PT, R23.reuse, 8.50705917302346158658e+37, PT ;  /* 0x7e8000001700780b */ /* 0x041fe40003f04000 */
[----:B------:R-:W-:-:S02]  /*0300*/  FSETP.GEU.AND P2, PT, R23, 1.175494350822287508e-38, PT ;  /* 0x008000001700780b */ /* 0x000fc40003f4e000 */
[C---:B-1----:R-:W-:Y:S02]  /*0310*/  FSETP.GT.AND P1, PT, R29.reuse, 8.50705917302346158658e+37, PT ;  /* 0x7e8000001d00780b */ /* 0x042fe40003f24000 */
[----:B------:R-:W-:-:S07]  /*0320*/  FSETP.GEU.AND P3, PT, R29, 1.175494350822287508e-38, PT ;  /* 0x008000001d00780b */ /* 0x000fce0003f6e000 */
[----:B------:R-:W-:-:S04]  /*0330*/  @P0 FMUL R23, R23, 0.25 ;  /* 0x3e80000017170820 */ /* 0x000fc80000400000 */
[----:B------:R-:W-:Y:S01]  /*0340*/  @!P2 FMUL R23, R23, 16777216 ;  /* 0x4b8000001717a820 */ /* 0x000fe20000400000 */
[----:B------:R-:W-:-:S03]  /*0350*/  @P1 FMUL R29, R29, 0.25 ;  /* 0x3e8000001d1d1820 */ /* 0x000fc60000400000 */
[----:B------:R0:W1:Y:S01]  /*0360*/  MUFU.RCP R7, R23 ;  /* 0x0000001700077308 */ /* 0x0000620000001000 */
[----:B------:R-:W-:Y:S01]  /*0370*/  @!P3 FMUL R29, R29, 16777216 ;  /* 0x4b8000001d1db820 */ /* 0x000fe20000400000 */
[----:B------:R-:W-:-:S06]  /*0380*/  FSEL R20, R22, 1, P0 ;  /* 0x3f80000016147808 */ /* 0x000fcc0000000000 */
[----:B------:R-:W2:Y:S01]  /*0390*/  MUFU.RCP R25, R29 ;  /* 0x0000001d00197308 */ /* 0x000ea20000001000 */
[----:B------:R-:W-:Y:S01]  /*03a0*/  FSEL R24, R22, 1, P1 ;  /* 0x3f80000016187808 */ /* 0x000fe20000800000 */
[----:B------:R-:W-:Y:S01]  /*03b0*/  @!P2 FMUL R20, R20, 16777216 ;  /* 0x4b8000001414a820 */ /* 0x000fe20000400000 */
[----:B0-----:R-:W4:Y:S03]  /*03c0*/  LDG.E.EL R23, desc[UR4][R2.64] ;  /* 0x0000000402177981 */ /* 0x001f26000c2e1900 */
[----:B------:R-:W-:Y:S01]  /*03d0*/  @!P3 FMUL R24, R24, 16777216 ;  /* 0x4b8000001818b820 */ /* 0x000fe20000400000 */
[----:B-1----:R-:W-:Y:S01]  /*03e0*/  FMUL R7, R7, R20 ;  /* 0x0000001407077220 */ /* 0x002fe20000400000 */
[----:B---3--:R-:W-:-:S04]  /*03f0*/  IMAD.WIDE R20, R5, 0x4, R14 ;  /* 0x0000000405147825 */ /* 0x008fc800078e020e */
[----:B------:R-:W-:Y:S02]  /*0400*/  IMAD.WIDE R14, R6, 0x4, R14 ;  /* 0x00000004060e7825 */ /* 0x000fe400078e020e */
[----:B------:R-:W3:Y:S02]  /*0410*/  LDG.E.EL R20, desc[UR4][R20.64] ;  /* 0x0000000414147981 */ /* 0x000ee4000c2e1900 */
[----:B--2---:R-:W-:Y:S02]  /*0420*/  FMUL R25, R25, R24 ;  /* 0x0000001819197220 */ /* 0x004fe40000400000 */
[----:B------:R0:W2:Y:S04]  /*0430*/  LDG.E.EL R24, desc[UR4][R14.64] ;  /* 0x000000040e187981 */ /* 0x0000a8000c2e1900 */
[----:B------:R1:W2:Y:S01]  /*0440*/  LDG.E.EL R21, desc[UR4][R12.64] ;  /* 0x000000040c157981 */ /* 0x0002a2000c2e1900 */
[----:B0-----:R-:W0:Y:S08]  /*0450*/  LDC.64 R14, c[0x0][0x238] ;  /* 0x00008e00ff0e7b82 */ /* 0x001e300000000a00 */
[----:B-1----:R-:W1:Y:S01]  /*0460*/  LDC.64 R12, c[0x0][0x240] ;  /* 0x00009000ff0c7b82 */ /* 0x002e620000000a00 */
[--C-:B------:R-:W-:Y:S01]  /*0470*/  FADD R16, R16, -R28.reuse ;  /* 0x8000001c10107221 */ /* 0x100fe20000000000 */
[--C-:B------:R-:W-:Y:S01]  /*0480*/  FADD R17, R17, -R28.reuse ;  /* 0x8000001c11117221 */ /* 0x100fe20000000000 */
[--C-:B------:R-:W-:Y:S01]  /*0490*/  FADD R18, R18, -R28.reuse ;  /* 0x8000001c12127221 */ /* 0x100fe20000000000 */
[----:B------:R-:W-:Y:S01]  /*04a0*/  FADD R28, R19, -R28 ;  /* 0x8000001c131c7221 */ /* 0x000fe20000000000 */
[C---:B------:R-:W-:Y:S01]  /*04b0*/  FMUL R16, R7.reuse, R16 ;  /* 0x0000001007107220 */ /* 0x040fe20000400000 */
[C---:B------:R-:W-:Y:S01]  /*04c0*/  FMUL R17, R7.reuse, R17 ;  /* 0x0000001107117220 */ /* 0x040fe20000400000 */
[C---:B------:R-:W-:Y:S01]  /*04d0*/  FMUL R19, R7.reuse, R18 ;  /* 0x0000001207137220 */ /* 0x040fe20000400000 */
[----:B------:R-:W-:Y:S01]  /*04e0*/  FMUL R29, R7, R28 ;  /* 0x0000001c071d7220 */ /* 0x000fe20000400000 */
[C-C-:B-----5:R-:W-:Y:S01]  /*04f0*/  FFMA R7, R27.reuse, R16, R0.reuse ;  /* 0x000000101b077223 */ /* 0x160fe20000000000 */
[C-C-:B------:R-:W-:Y:S01]  /*0500*/  FFMA R3, R27.reuse, R17, R0.reuse ;  /* 0x000000111b037223 */ /* 0x140fe20000000000 */
[C-C-:B------:R-:W-:Y:S01]  /*0510*/  FFMA R2, R27.reuse, R19, R0.reuse ;  /* 0x000000131b027223 */ /* 0x140fe20000000000 */
[----:B------:R-:W-:Y:S01]  /*0520*/  FFMA R0, R27, R29, R0 ;  /* 0x0000001d1b007223 */ /* 0x000fe20000000000 */
[----:B0-----:R-:W-:-:S04]  /*0530*/  IMAD.WIDE R14, R4, 0x4, R14 ;  /* 0x00000004040e7825 */ /* 0x001fc800078e020e */
[--C-:B----4-:R-:W-:Y:S01]  /*0540*/  FADD R17, R8, -R26.reuse ;  /* 0x8000001a08117221 */ /* 0x110fe20000000000 */
[--C-:B------:R-:W-:Y:S01]  /*0550*/  FADD R18, R9, -R26.reuse ;  /* 0x8000001a09127221 */ /* 0x100fe20000000000 */
[--C-:B------:R-:W-:Y:S01]  /*0560*/  FADD R19, R10, -R26.reuse ;  /* 0x8000001a0a137221 */ /* 0x100fe20000000000 */
[----:B------:R-:W-:Y:S02]  /*0570*/  FADD R27, R11, -R26 ;  /* 0x8000001a0b1b7221 */ /* 0x000fe40000000000 */
[----:B------:R-:W4:Y:S01]  /*0580*/  LDG.E.128 R8, desc[UR4][R14.64] ;  /* 0x000000040e087981 */ /* 0x000f22000c1e1d00 */
[----:B-1----:R-:W-:-:S05]  /*0590*/  IMAD.WIDE R28, R5, 0x4, R12 ;  /* 0x00000004051c7825 */ /* 0x002fca00078e020c */
[----:B------:R0:W4:Y:S01]  /*05a0*/  LDG.E.EL R26, desc[UR4][R28.64] ;  /* 0x000000041c1a7981 */ /* 0x000122000c2e1900 */
[C---:B------:R-:W-:Y:S01]  /*05b0*/  FMUL R27, R25.reuse, R27 ;  /* 0x0000001b191b7220 */ /* 0x040fe20000400000 */
[C---:B0-----:R-:W-:Y:S01]  /*05c0*/  FMUL R28, R25.reuse, R17 ;  /* 0x00000011191c7220 */ /* 0x041fe20000400000 */
[----:B------:R-:W-:Y:S01]  /*05d0*/  FMUL R17, R25, R18 ;  /* 0x0000001219117220 */ /* 0x000fe20000400000 */
[----:B------:R-:W-:-:S06]  /*05e0*/  IMAD.WIDE R12, R6, 0x4, R12 ;  /* 0x00000004060c7825 */ /* 0x000fcc00078e020c */
[----:B------:R4:W5:Y:S01]  /*05f0*/  LDG.E.EL R12, desc[UR4][R12.64] ;  /* 0x000000040c0c7981 */ /* 0x000962000c2e1900 */
[----:B---3--:R-:W-:Y:S01]  /*0600*/  FADD R20, R20, 9.9999997473787516356e-06 ;  /* 0x3727c5ac14147421 */ /* 0x008fe20000000000 */
[----:B--2---:R-:W-:-:S03]  /*0610*/  FADD R16, R24, 9.9999997473787516356e-06 ;  /* 0x3727c5ac18107421 */ /* 0x004fc60000000000 */
[----:B------:R-:W0:Y:S08]  /*0620*/  MUFU.SQRT R29, R20 ;  /* 0x00000014001d7308 */ /* 0x000e300000002000 */
[----:B------:R-:W1:Y:S01]  /*0630*/  MUFU.SQRT R24, R16 ;  /* 0x0000001000187308 */ /* 0x000e620000002000 */
[C---:B0-----:R-:W-:Y:S02]  /*0640*/  FSETP.GT.AND P0, PT, R29.reuse, 8.50705917302346158658e+37, PT ;  /* 0x7e8000001d00780b */ /* 0x041fe40003f04000 */
[----:B------:R-:W-:-:S02]  /*0650*/  FSETP.GEU.AND P2, PT, R29, 1.175494350822287508e-38, PT ;  /* 0x008000001d00780b */ /* 0x000fc40003f4e000 */
[C---:B-1----:R-:W-:Y:S02]  /*0660*/  FSETP.GT.AND P1, PT, R24.reuse, 8.50705917302346158658e+37, PT ;  /* 0x7e8000001800780b */ /* 0x042fe40003f24000 */
[----:B------:R-:W-:-:S07]  /*0670*/  FSETP.GEU.AND P3, PT, R24, 1.175494350822287508e-38, PT ;  /* 0x008000001800780b */ /* 0x000fce0003f6e000 */
[----:B------:R-:W-:-:S04]  /*0680*/  @P0 FMUL R29, R29, 0.25 ;  /* 0x3e8000001d1d0820 */ /* 0x000fc80000400000 */
[----:B------:R-:W-:Y:S01]  /*0690*/  @P1 FMUL R24, R24, 0.25 ;  /* 0x3e80000018181820 */ /* 0x000fe20000400000 */
[----:B------:R-:W-:-:S03]  /*06a0*/  @!P2 FMUL R29, R29, 16777216 ;  /* 0x4b8000001d1da820 */ /* 0x000fc60000400000 */
[----:B------:R-:W-:Y:S01]  /*06b0*/  @!P3 FMUL R24, R24, 16777216 ;  /* 0x4b8000001818b820 */ /* 0x000fe20000400000 */
[----:B------:R-:W0:Y:S01]  /*06c0*/  MUFU.RCP R16, R29 ;  /* 0x0000001d00107308 */ /* 0x000e220000001000 */
[----:B------:R-:W-:Y:S01]  /*06d0*/  FMUL R20, R25, R19 ;  /* 0x0000001319147220 */ /* 0x000fe20000400000 */
[----:B------:R-:W-:Y:S01]  /*06e0*/  FFMA R19, R21, R17, R23 ;  /* 0x0000001115137223 */ /* 0x000fe20000000017 */
[----:B------:R-:W-:-:S05]  /*06f0*/  FSEL R17, R22, 1, P1 ;  /* 0x3f80000016117808 */ /* 0x000fca0000800000 */
[----:B------:R-:W1:Y:S01]  /*0700*/  MUFU.RCP R24, R24 ;  /* 0x0000001800187308 */ /* 0x000e620000001000 */
[----:B------:R-:W-:Y:S01]  /*0710*/  FSEL R25, R22, 1, P0 ;  /* 0x3f80000016197808 */ /* 0x000fe20000000000 */
[C-C-:B------:R-:W-:Y:S01]  /*0720*/  FFMA R18, R21.reuse, R28, R23.reuse ;  /* 0x0000001c15127223 */ /* 0x140fe20000000017 */
[C-C-:B------:R-:W-:Y:S01]  /*0730*/  FFMA R20, R21.reuse, R20, R23.reuse ;  /* 0x0000001415147223 */ /* 0x140fe20000000017 */
[----:B------:R-:W-:Y:S01]  /*0740*/  FFMA R21, R21, R27, R23 ;  /* 0x0000001b15157223 */ /* 0x000fe20000000017 */
[----:B------:R-:W-:Y:S01]  /*0750*/  @!P3 FMUL R17, R17, 16777216 ;  /* 0x4b8000001111b820 */ /* 0x000fe20000400000 */
[----:B------:R-:W2:Y:S01]  /*0760*/  LDC.64 R22, c[0x0][0x250] ;  /* 0x00009400ff167b82 */ /* 0x000ea20000000a00 */
[----:B------:R-:W-:-:S04]  /*0770*/  @!P2 FMUL R25, R25, 16777216 ;  /* 0x4b8000001919a820 */ /* 0x000fc80000400000 */
[----:B0-----:R-:W-:Y:S01]  /*0780*/  FMUL R25, R16, R25 ;  /* 0x0000001910197220 */ /* 0x001fe20000400000 */
[----:B-1----:R-:W-:Y:S02]  /*0790*/  FMUL R24, R24, R17 ;  /* 0x0000001118187220 */ /* 0x002fe40000400000 */
[----:B------:R-:W0:Y:S01]  /*07a0*/  LDC.64 R16, c[0x0][0x258] ;  /* 0x00009600ff107b82 */ /* 0x000e220000000a00 */
[--C-:B----4-:R-:W-:Y:S01]  /*07b0*/  FADD R13, R8, -R26.reuse ;  /* 0x8000001a080d7221 */ /* 0x110fe20000000000 */
[--C-:B------:R-:W-:Y:S01]  /*07c0*/  FADD R27, R9, -R26.reuse ;  /* 0x8000001a091b7221 */ /* 0x100fe20000000000 */
[--C-:B------:R-:W-:Y:S01]  /*07d0*/  FADD R10, R10, -R26.reuse ;  /* 0x8000001a0a0a7221 */ /* 0x100fe20000000000 */
[----:B------:R-:W-:Y:S01]  /*07e0*/  FADD R11, R11, -R26 ;  /* 0x8000001a0b0b7221 */ /* 0x000fe20000000000 */
[C---:B------:R-:W-:Y:S01]  /*07f0*/  FMUL R13, R25.reuse, R13 ;  /* 0x0000000d190d7220 */ /* 0x040fe20000400000 */
[----:B------:R-:W-:Y:S01]  /*0800*/  FMUL R27, R25, R27 ;  /* 0x0000001b191b7220 */ /* 0x000fe20000400000 */
[----:B--2---:R-:W-:-:S04]  /*0810*/  IMAD.WIDE R8, R5, 0x4, R22 ;  /* 0x0000000405087825 */ /* 0x004fc800078e0216 */
[----:B------:R-:W-:-:S04]  /*0820*/  IMAD.WIDE R28, R6, 0x4, R22 ;  /* 0x00000004061c7825 */ /* 0x000fc800078e0216 */
[C---:B------:R-:W-:Y:S01]  /*0830*/  FMUL R22, R25.reuse, R10 ;  /* 0x0000000a19167220 */ /* 0x040fe20000400000 */
[----:B------:R-:W-:Y:S01]  /*0840*/  FMUL R25, R25, R11 ;  /* 0x0000000b19197220 */ /* 0x000fe20000400000 */
[----:B------:R-:W2:Y:S04]  /*0850*/  LDG.E.EL R23, desc[UR4][R8.64] ;  /* 0x0000000408177981 */ /* 0x000ea8000c2e1900 */
[----:B------:R-:W3:Y:S04]  /*0860*/  LDG.E.EL R28, desc[UR4][R28.64] ;  /* 0x000000041c1c7981 */ /* 0x000ee8000c2e1900 */
[----:B------:R0:W5:Y:S02]  /*0870*/  LDG.E.128 R8, desc[UR4][R14.64+0x800] ;  /* 0x000800040e087981 */ /* 0x000164000c1e1d00 */
[----:B0-----:R-:W-:-:S04]  /*0880*/  IMAD.WIDE R14, R5, 0x4, R16 ;  /* 0x00000004050e7825 */ /* 0x001fc800078e0210 */
[----:B------:R-:W-:Y:S02]  /*0890*/  IMAD.WIDE R16, R6, 0x4, R16 ;  /* 0x0000000406107825 */ /* 0x000fe400078e0210 */
[----:B------:R0:W2:Y:S04]  /*08a0*/  LDG.E.EL R6, desc[UR4][R14.64] ;  /* 0x000000040e067981 */ /* 0x0000a8000c2e1900 */
[----:B------:R-:W3:Y:S01]  /*08b0*/  LDG.E.EL R17, desc[UR4][R16.64] ;  /* 0x0000000410117981 */ /* 0x000ee2000c2e1900 */
[----:B0-----:R-:W0:Y:S02]  /*08c0*/  LDC.64 R14, c[0x0][0x260] ;  /* 0x00009800ff0e7b82 */ /* 0x001e240000000a00 */
[----:B0-----:R-:W-:-:S04]  /*08d0*/  IMAD.WIDE R14, R4, 0x4, R14 ;  /* 0x00000004040e7825 */ /* 0x001fc800078e020e */
[--C-:B-----5:R-:W-:Y:S01]  /*08e0*/  FADD R5, R8, -R12.reuse ;  /* 0x8000000c08057221 */ /* 0x120fe20000000000 */
[--C-:B------:R-:W-:Y:S01]  /*08f0*/  FADD R26, R9, -R12.reuse ;  /* 0x8000000c091a7221 */ /* 0x100fe20000000000 */
[--C-:B------:R-:W-:Y:S01]  /*0900*/  FADD R10, R10, -R12.reuse ;  /* 0x8000000c0a0a7221 */ /* 0x100fe20000000000 */
[----:B------:R-:W-:Y:S01]  /*0910*/  FADD R11, R11, -R12 ;  /* 0x8000000c0b0b7221 */ /* 0x000fe20000000000 */
[C---:B------:R-:W-:Y:S01]  /*0920*/  FMUL R5, R24.reuse, R5 ;  /* 0x0000000518057220 */ /* 0x040fe20000400000 */
[C---:B------:R-:W-:Y:S01]  /*0930*/  FMUL R26, R24.reuse, R26 ;  /* 0x0000001a181a7220 */ /* 0x040fe20000400000 */
[C---:B------:R-:W-:Y:S01]  /*0940*/  FMUL R12, R24.reuse, R10 ;  /* 0x0000000a180c7220 */ /* 0x040fe20000400000 */
[----:B------:R-:W-:Y:S01]  /*0950*/  FMUL R24, R24, R11 ;  /* 0x0000000b18187220 */ /* 0x000fe20000400000 */
[C-C-:B--2---:R-:W-:Y:S01]  /*0960*/  FFMA R10, R23.reuse, R13, R6.reuse ;  /* 0x0000000d170a7223 */ /* 0x144fe20000000006 */
[C-C-:B------:R-:W-:Y:S01]  /*0970*/  FFMA R8, R23.reuse, R27, R6.reuse ;  /* 0x0000001b17087223 */ /* 0x140fe20000000006 */
[C-C-:B------:R-:W-:Y:S01]  /*0980*/  FFMA R9, R23.reuse, R22, R6.reuse ;  /* 0x0000001617097223 */ /* 0x140fe20000000006 */
[----:B------:R-:W-:Y:S01]  /*0990*/  FFMA R25, R23, R25, R6 ;  /* 0x0000001917197223 */ /* 0x000fe20000000006 */
[C-C-:B---3--:R-:W-:Y:S01]  /*09a0*/  FFMA R11, R28.reuse, R12, R17.reuse ;  /* 0x0000000c1c0b7223 */ /* 0x148fe20000000011 */
[C-C-:B------:R-:W-:Y:S01]  /*09b0*/  FFMA R13, R28.reuse, R5, R17.reuse ;  /* 0x000000051c0d7223 */ /* 0x140fe20000000011 */
[C-C-:B------:R-:W-:Y:S01]  /*09c0*/  FFMA R26, R28.reuse, R26, R17.reuse ;  /* 0x0000001a1c1a7223 */ /* 0x140fe20000000011 */
[----:B------:R-:W-:Y:S01]  /*09d0*/  FFMA R24, R28, R24, R17 ;  /* 0x000000181c187223 */ /* 0x000fe20000000011 */
[----:B------:R-:W-:Y:S01]  /*09e0*/  FADD R4, R10, R7 ;  /* 0x000000070a047221 */ /* 0x000fe20000000000 */
[----:B------:R-:W-:Y:S01]  /*09f0*/  FADD R5, R8, R3 ;  /* 0x0000000308057221 */ /* 0x000fe20000000000 */
[----:B------:R-:W-:Y:S01]  /*0a00*/  FADD R6, R9, R2 ;  /* 0x0000000209067221 */ /* 0x000fe20000000000 */
[----:B------:R-:W-:Y:S01]  /*0a10*/  FADD R10, R11, R20 ;  /* 0x000000140b0a7221 */ /* 0x000fe20000000000 */
[----:B------:R-:W-:Y:S01]  /*0a20*/  FADD R7, R25, R0 ;  /* 0x0000000019077221 */ /* 0x000fe20000000000 */
[----:B------:R-:W-:Y:S01]  /*0a30*/  FADD R8, R13, R18 ;  /* 0x000000120d087221 */ /* 0x000fe20000000000 */
[----:B------:R-:W-:Y:S01]  /*0a40*/  FADD R9, R26, R19 ;  /* 0x000000131a097221 */ /* 0x000fe20000000000 */
[----:B------:R-:W-:-:S02]  /*0a50*/  FADD R11, R24, R21 ;  /* 0x00000015180b7221 */ /* 0x000fc40000000000 */
[----:B------:R-:W-:Y:S04]  /*0a60*/  STG.E.128 desc[UR4][R14.64], R4 ;  /* 0x000000040e007986 */ /* 0x000fe8000c101d04 */
[----:B------:R-:W-:Y:S01]  /*0a70*/  STG.E.128 desc[UR4][R14.64+0x800], R8 ;  /* 0x000800080e007986 */ /* 0x000fe2000c101d04 */
[----:B------:R-:W-:Y:S05]  /*0a80*/  EXIT ;  /* 0x000000000000794d */ /* 0x000fea0003800000 */
.L_x_0:
[----:B------:R-:W-:-:S00]  /*0a90*/  BRA `(.L_x_0) ;  /* 0xfffffffc00fc7947 */ /* 0x000fc0000383ffff */
[----:B------:R-:W-:-:S00]  /*0aa0*/  NOP ;  /* 0x0000000000007918 */ /* 0x000fc00000000000 */
        /* <DEDUP_REMOVED lines=13> */
.L_x_1:


//--------------------- .nv.global.init           --------------------------
	.section	.nv.global.init,"aw",@progbits
.nv.global.init:
	.type		_$_str,@object
	.size		_$_str,(_$_str_$_2 - _$_str)
_$_str:
        /*0000*/ 	.byte	0x5f, 0x5f, 0x43, 0x55, 0x44, 0x41, 0x5f, 0x46, 0x54, 0x5a, 0x00
	.type		_$_str_$_2,@object
	.size		_$_str_$_2,(.L_1 - _$_str_$_2)
_$_str_$_2:
        /*000b*/ 	.byte	0x5f, 0x5f, 0x43, 0x55, 0x44, 0x41, 0x5f, 0x50, 0x52, 0x45, 0x43, 0x5f, 0x53, 0x51, 0x52, 0x54
        /*001b*/ 	.byte	0x00
.L_1:


//--------------------- .nv.constant0.triton_poi_fused__native_batch_norm_legit_no_training_add_3 --------------------------
	.section	.nv.constant0.triton_poi_fused__native_batch_norm_legit_no_training_add_3,"a",@progbits
	.sectionflags	@""
	.align	4
.nv.constant0.triton_poi_fused__native_batch_norm_legit_no_training_add_3:
	.zero		620
